//
// Generated by NVIDIA NVVM Compiler
//
// Compiler Build ID: CL-36424714
// Cuda compilation tools, release 13.0, V13.0.88
// Based on NVVM 20.0.0
//

.version 9.0
.target sm_100
.address_size 64

	// .globl	_Z12MatMulKernel6MatrixS_S_
// _ZZ12MatMulKernel6MatrixS_S_E2As has been demoted
// _ZZ12MatMulKernel6MatrixS_S_E2Bs has been demoted

.visible .entry _Z12MatMulKernel6MatrixS_S_(
	.param .align 8 .b8 _Z12MatMulKernel6MatrixS_S__param_0[24],
	.param .align 8 .b8 _Z12MatMulKernel6MatrixS_S__param_1[24],
	.param .align 8 .b8 _Z12MatMulKernel6MatrixS_S__param_2[24]
)
{
	.reg .pred 	%p<10>;
	.reg .b32 	%r<93>;
	.reg .b32 	%f<98>;
	.reg .b64 	%rd<90>;
	// demoted variable
	.shared .align 4 .b8 _ZZ12MatMulKernel6MatrixS_S_E2As[4];
	// demoted variable
	.shared .align 4 .b8 _ZZ12MatMulKernel6MatrixS_S_E2Bs[4];
	ld.param.u64 	%rd7, [_Z12MatMulKernel6MatrixS_S__param_2+16];
	ld.param.u32 	%r57, [_Z12MatMulKernel6MatrixS_S__param_2+8];
	ld.param.u64 	%rd6, [_Z12MatMulKernel6MatrixS_S__param_1+16];
	ld.param.u32 	%r54, [_Z12MatMulKernel6MatrixS_S__param_1+8];
	ld.param.u64 	%rd5, [_Z12MatMulKernel6MatrixS_S__param_0+16];
	ld.param.u32 	%r51, [_Z12MatMulKernel6MatrixS_S__param_0+8];
	ld.param.v2.u32 	{%r49, %r50}, [_Z12MatMulKernel6MatrixS_S__param_0];
	mov.u32 	%r3, %ctaid.y;
	mov.u32 	%r4, %ctaid.x;
	mov.u32 	%r5, %tid.y;
	mov.u32 	%r6, %tid.x;
	setp.lt.s32 	%p1, %r49, 1;
	mov.f32 	%f97, 0f00000000;
	@%p1 bra 	$L__BB0_12;
	mul.lo.s32 	%r7, %r51, %r3;
	cvta.to.global.u64 	%rd1, %rd5;
	mad.lo.s32 	%r59, %r51, %r5, %r6;
	cvt.s64.s32 	%rd2, %r59;
	shl.b32 	%r60, %r5, 2;
	mov.u32 	%r61, _ZZ12MatMulKernel6MatrixS_S_E2As;
	add.s32 	%r8, %r61, %r60;
	shl.b32 	%r62, %r6, 2;
	add.s32 	%r9, %r8, %r62;
	cvta.to.global.u64 	%rd3, %rd6;
	mad.lo.s32 	%r63, %r54, %r5, %r6;
	cvt.s64.s32 	%rd4, %r63;
	mov.u32 	%r64, _ZZ12MatMulKernel6MatrixS_S_E2Bs;
	add.s32 	%r11, %r64, %r62;
	add.s32 	%r10, %r11, %r60;
	and.b32  	%r12, %r49, 7;
	setp.lt.u32 	%p2, %r49, 8;
	mov.f32 	%f97, 0f00000000;
	mov.b32 	%r91, 0;
	@%p2 bra 	$L__BB0_4;
	and.b32  	%r91, %r49, 2147483640;
	neg.s32 	%r89, %r91;
	add.s32 	%r88, %r54, %r4;
	shl.b32 	%r16, %r54, 3;
	shl.b32 	%r65, %r54, 1;
	add.s32 	%r87, %r4, %r65;
	mad.lo.s32 	%r86, %r54, 3, %r4;
	shl.b32 	%r66, %r54, 2;
	add.s32 	%r85, %r4, %r66;
	mad.lo.s32 	%r84, %r54, 5, %r4;
	mad.lo.s32 	%r83, %r54, 6, %r4;
	mad.lo.s32 	%r82, %r54, 7, %r4;
	mov.f32 	%f97, 0f00000000;
	mov.u32 	%r80, %r7;
	mov.u32 	%r81, %r4;
$L__BB0_3:
	.pragma "nounroll";
	cvt.s64.s32 	%rd8, %r80;
	add.s64 	%rd9, %rd2, %rd8;
	shl.b64 	%rd10, %rd9, 2;
	add.s64 	%rd11, %rd1, %rd10;
	cvt.s64.s32 	%rd12, %r81;
	ld.global.f32 	%f17, [%rd11];
	st.shared.f32 	[%r9], %f17;
	add.s64 	%rd13, %rd12, %rd4;
	shl.b64 	%rd14, %rd13, 2;
	add.s64 	%rd15, %rd3, %rd14;
	ld.global.f32 	%f18, [%rd15];
	st.shared.f32 	[%r10], %f18;
	bar.sync 	0;
	ld.shared.f32 	%f19, [%r8];
	ld.shared.f32 	%f20, [%r11];
	fma.rn.f32 	%f21, %f19, %f20, %f97;
	bar.sync 	0;
	cvt.s64.s32 	%rd16, %r88;
	ld.global.f32 	%f22, [%rd11+4];
	st.shared.f32 	[%r9], %f22;
	add.s64 	%rd17, %rd16, %rd4;
	shl.b64 	%rd18, %rd17, 2;
	add.s64 	%rd19, %rd3, %rd18;
	ld.global.f32 	%f23, [%rd19];
	st.shared.f32 	[%r10], %f23;
	bar.sync 	0;
	ld.shared.f32 	%f24, [%r8];
	ld.shared.f32 	%f25, [%r11];
	fma.rn.f32 	%f26, %f24, %f25, %f21;
	bar.sync 	0;
	cvt.s64.s32 	%rd20, %r87;
	ld.global.f32 	%f27, [%rd11+8];
	st.shared.f32 	[%r9], %f27;
	add.s64 	%rd21, %rd20, %rd4;
	shl.b64 	%rd22, %rd21, 2;
	add.s64 	%rd23, %rd3, %rd22;
	ld.global.f32 	%f28, [%rd23];
	st.shared.f32 	[%r10], %f28;
	bar.sync 	0;
	ld.shared.f32 	%f29, [%r8];
	ld.shared.f32 	%f30, [%r11];
	fma.rn.f32 	%f31, %f29, %f30, %f26;
	bar.sync 	0;
	cvt.s64.s32 	%rd24, %r86;
	ld.global.f32 	%f32, [%rd11+12];
	st.shared.f32 	[%r9], %f32;
	add.s64 	%rd25, %rd24, %rd4;
	shl.b64 	%rd26, %rd25, 2;
	add.s64 	%rd27, %rd3, %rd26;
	ld.global.f32 	%f33, [%rd27];
	st.shared.f32 	[%r10], %f33;
	bar.sync 	0;
	ld.shared.f32 	%f34, [%r8];
	ld.shared.f32 	%f35, [%r11];
	fma.rn.f32 	%f36, %f34, %f35, %f31;
	bar.sync 	0;
	cvt.s64.s32 	%rd28, %r85;
	ld.global.f32 	%f37, [%rd11+16];
	st.shared.f32 	[%r9], %f37;
	add.s64 	%rd29, %rd28, %rd4;
	shl.b64 	%rd30, %rd29, 2;
	add.s64 	%rd31, %rd3, %rd30;
	ld.global.f32 	%f38, [%rd31];
	st.shared.f32 	[%r10], %f38;
	bar.sync 	0;
	ld.shared.f32 	%f39, [%r8];
	ld.shared.f32 	%f40, [%r11];
	fma.rn.f32 	%f41, %f39, %f40, %f36;
	bar.sync 	0;
	cvt.s64.s32 	%rd32, %r84;
	ld.global.f32 	%f42, [%rd11+20];
	st.shared.f32 	[%r9], %f42;
	add.s64 	%rd33, %rd32, %rd4;
	shl.b64 	%rd34, %rd33, 2;
	add.s64 	%rd35, %rd3, %rd34;
	ld.global.f32 	%f43, [%rd35];
	st.shared.f32 	[%r10], %f43;
	bar.sync 	0;
	ld.shared.f32 	%f44, [%r8];
	ld.shared.f32 	%f45, [%r11];
	fma.rn.f32 	%f46, %f44, %f45, %f41;
	bar.sync 	0;
	cvt.s64.s32 	%rd36, %r83;
	ld.global.f32 	%f47, [%rd11+24];
	st.shared.f32 	[%r9], %f47;
	add.s64 	%rd37, %rd36, %rd4;
	shl.b64 	%rd38, %rd37, 2;
	add.s64 	%rd39, %rd3, %rd38;
	ld.global.f32 	%f48, [%rd39];
	st.shared.f32 	[%r10], %f48;
	bar.sync 	0;
	ld.shared.f32 	%f49, [%r8];
	ld.shared.f32 	%f50, [%r11];
	fma.rn.f32 	%f51, %f49, %f50, %f46;
	bar.sync 	0;
	cvt.s64.s32 	%rd40, %r82;
	ld.global.f32 	%f52, [%rd11+28];
	st.shared.f32 	[%r9], %f52;
	add.s64 	%rd41, %rd40, %rd4;
	shl.b64 	%rd42, %rd41, 2;
	add.s64 	%rd43, %rd3, %rd42;
	ld.global.f32 	%f53, [%rd43];
	st.shared.f32 	[%r10], %f53;
	bar.sync 	0;
	ld.shared.f32 	%f54, [%r8];
	ld.shared.f32 	%f55, [%r11];
	fma.rn.f32 	%f97, %f54, %f55, %f51;
	bar.sync 	0;
	add.s32 	%r89, %r89, 8;
	add.s32 	%r88, %r88, %r16;
	add.s32 	%r87, %r87, %r16;
	add.s32 	%r86, %r86, %r16;
	add.s32 	%r85, %r85, %r16;
	add.s32 	%r84, %r84, %r16;
	add.s32 	%r83, %r83, %r16;
	add.s32 	%r82, %r82, %r16;
	add.s32 	%r81, %r81, %r16;
	add.s32 	%r80, %r80, 8;
	setp.ne.s32 	%p3, %r89, 0;
	@%p3 bra 	$L__BB0_3;
$L__BB0_4:
	setp.eq.s32 	%p4, %r12, 0;
	@%p4 bra 	$L__BB0_12;
	and.b32  	%r44, %r49, 3;
	setp.lt.u32 	%p5, %r12, 4;
	@%p5 bra 	$L__BB0_7;
	add.s32 	%r67, %r91, %r7;
	cvt.s64.s32 	%rd44, %r67;
	mad.lo.s32 	%r68, %r91, %r54, %r4;
	cvt.s64.s32 	%rd45, %r68;
	add.s64 	%rd46, %rd44, %rd2;
	shl.b64 	%rd47, %rd46, 2;
	add.s64 	%rd48, %rd1, %rd47;
	ld.global.f32 	%f57, [%rd48];
	st.shared.f32 	[%r9], %f57;
	add.s64 	%rd49, %rd45, %rd4;
	shl.b64 	%rd50, %rd49, 2;
	add.s64 	%rd51, %rd3, %rd50;
	ld.global.f32 	%f58, [%rd51];
	st.shared.f32 	[%r10], %f58;
	bar.sync 	0;
	ld.shared.f32 	%f59, [%r8];
	ld.shared.f32 	%f60, [%r11];
	fma.rn.f32 	%f61, %f59, %f60, %f97;
	bar.sync 	0;
	add.s32 	%r69, %r68, %r54;
	cvt.s64.s32 	%rd52, %r69;
	ld.global.f32 	%f62, [%rd48+4];
	st.shared.f32 	[%r9], %f62;
	add.s64 	%rd53, %rd52, %rd4;
	shl.b64 	%rd54, %rd53, 2;
	add.s64 	%rd55, %rd3, %rd54;
	ld.global.f32 	%f63, [%rd55];
	st.shared.f32 	[%r10], %f63;
	bar.sync 	0;
	ld.shared.f32 	%f64, [%r8];
	ld.shared.f32 	%f65, [%r11];
	fma.rn.f32 	%f66, %f64, %f65, %f61;
	bar.sync 	0;
	add.s32 	%r70, %r69, %r54;
	cvt.s64.s32 	%rd56, %r70;
	ld.global.f32 	%f67, [%rd48+8];
	st.shared.f32 	[%r9], %f67;
	add.s64 	%rd57, %rd56, %rd4;
	shl.b64 	%rd58, %rd57, 2;
	add.s64 	%rd59, %rd3, %rd58;
	ld.global.f32 	%f68, [%rd59];
	st.shared.f32 	[%r10], %f68;
	bar.sync 	0;
	ld.shared.f32 	%f69, [%r8];
	ld.shared.f32 	%f70, [%r11];
	fma.rn.f32 	%f71, %f69, %f70, %f66;
	bar.sync 	0;
	add.s32 	%r71, %r70, %r54;
	cvt.s64.s32 	%rd60, %r71;
	ld.global.f32 	%f72, [%rd48+12];
	st.shared.f32 	[%r9], %f72;
	add.s64 	%rd61, %rd60, %rd4;
	shl.b64 	%rd62, %rd61, 2;
	add.s64 	%rd63, %rd3, %rd62;
	ld.global.f32 	%f73, [%rd63];
	st.shared.f32 	[%r10], %f73;
	bar.sync 	0;
	ld.shared.f32 	%f74, [%r8];
	ld.shared.f32 	%f75, [%r11];
	fma.rn.f32 	%f97, %f74, %f75, %f71;
	bar.sync 	0;
	add.s32 	%r91, %r91, 4;
$L__BB0_7:
	setp.eq.s32 	%p6, %r44, 0;
	@%p6 bra 	$L__BB0_12;
	setp.eq.s32 	%p7, %r44, 1;
	@%p7 bra 	$L__BB0_10;
	add.s32 	%r72, %r91, %r7;
	cvt.s64.s32 	%rd64, %r72;
	mad.lo.s32 	%r73, %r91, %r54, %r4;
	cvt.s64.s32 	%rd65, %r73;
	add.s64 	%rd66, %rd64, %rd2;
	shl.b64 	%rd67, %rd66, 2;
	add.s64 	%rd68, %rd1, %rd67;
	ld.global.f32 	%f77, [%rd68];
	st.shared.f32 	[%r9], %f77;
	add.s64 	%rd69, %rd65, %rd4;
	shl.b64 	%rd70, %rd69, 2;
	add.s64 	%rd71, %rd3, %rd70;
	ld.global.f32 	%f78, [%rd71];
	st.shared.f32 	[%r10], %f78;
	bar.sync 	0;
	ld.shared.f32 	%f79, [%r8];
	ld.shared.f32 	%f80, [%r11];
	fma.rn.f32 	%f81, %f79, %f80, %f97;
	bar.sync 	0;
	add.s32 	%r74, %r73, %r54;
	cvt.s64.s32 	%rd72, %r74;
	ld.global.f32 	%f82, [%rd68+4];
	st.shared.f32 	[%r9], %f82;
	add.s64 	%rd73, %rd72, %rd4;
	shl.b64 	%rd74, %rd73, 2;
	add.s64 	%rd75, %rd3, %rd74;
	ld.global.f32 	%f83, [%rd75];
	st.shared.f32 	[%r10], %f83;
	bar.sync 	0;
	ld.shared.f32 	%f84, [%r8];
	ld.shared.f32 	%f85, [%r11];
	fma.rn.f32 	%f97, %f84, %f85, %f81;
	bar.sync 	0;
	add.s32 	%r91, %r91, 2;
$L__BB0_10:
	and.b32  	%r75, %r49, 1;
	setp.eq.b32 	%p8, %r75, 1;
	not.pred 	%p9, %p8;
	@%p9 bra 	$L__BB0_12;
	add.s32 	%r76, %r91, %r7;
	cvt.s64.s32 	%rd76, %r76;
	mad.lo.s32 	%r77, %r91, %r54, %r4;
	cvt.s64.s32 	%rd77, %r77;
	add.s64 	%rd78, %rd76, %rd2;
	shl.b64 	%rd79, %rd78, 2;
	add.s64 	%rd80, %rd1, %rd79;
	ld.global.f32 	%f86, [%rd80];
	st.shared.f32 	[%r9], %f86;
	add.s64 	%rd81, %rd77, %rd4;
	shl.b64 	%rd82, %rd81, 2;
	add.s64 	%rd83, %rd3, %rd82;
	ld.global.f32 	%f87, [%rd83];
	st.shared.f32 	[%r10], %f87;
	bar.sync 	0;
	ld.shared.f32 	%f88, [%r8];
	ld.shared.f32 	%f89, [%r11];
	fma.rn.f32 	%f97, %f88, %f89, %f97;
	bar.sync 	0;
$L__BB0_12:
	mad.lo.s32 	%r78, %r57, %r3, %r4;
	cvt.s64.s32 	%rd84, %r78;
	cvta.to.global.u64 	%rd85, %rd7;
	mad.lo.s32 	%r79, %r57, %r5, %r6;
	cvt.s64.s32 	%rd86, %r79;
	add.s64 	%rd87, %rd84, %rd86;
	shl.b64 	%rd88, %rd87, 2;
	add.s64 	%rd89, %rd85, %rd88;
	st.global.f32 	[%rd89], %f97;
	ret;

}


// ===== COMPILED SASS (sm_100) =====

	.target	sm_100

	.elftype	@"ET_EXEC"


//--------------------- .note.nv.tkinfo           --------------------------
	.section	.note.nv.tkinfo,"",@"SHT_NOTE"
	.sectionflags	@"SHF_NOTE_NV_TKINFO"
	.tkinfo
        /*0018*/ 	.word	0x00000002
        /*0030*/ 	.string	""
        /*0030*/ 	.string	"ptxas"
        /*0030*/ 	.string	"Cuda compilation tools, release 13.0, V13.0.88"
        /*0030*/ 	.string	"Build cuda_13.0.r13.0/compiler.36424714_0"
        /*0030*/ 	.string	"-arch sm_100 -m 64 "



//--------------------- .note.nv.cuinfo           --------------------------
	.section	.note.nv.cuinfo,"",@"SHT_NOTE"
	.sectionflags	@"SHF_NOTE_NV_CUINFO"
        /*0018*/ 	.short	0x0002
        /*001a*/ 	.short	0x0064
        /*001c*/ 	.short	0x0082
	.zero		2


//--------------------- .nv.info                  --------------------------
	.section	.nv.info,"",@"SHT_CUDA_INFO"
	.align	4


	//----- nvinfo : EIATTR_REGCOUNT
	.align		4
        /*0000*/ 	.byte	0x04, 0x2f
        /*0002*/ 	.short	(.L_1 - .L_0)
	.align		4
.L_0:
        /*0004*/ 	.word	index@(_Z12MatMulKernel6MatrixS_S_)
        /*0008*/ 	.word	0x00000020


	//----- nvinfo : EIATTR_FRAME_SIZE
	.align		4
.L_1:
        /*000c*/ 	.byte	0x04, 0x11
        /*000e*/ 	.short	(.L_3 - .L_2)
	.align		4
.L_2:
        /*0010*/ 	.word	index@(_Z12MatMulKernel6MatrixS_S_)
        /*0014*/ 	.word	0x00000000


	//----- nvinfo : EIATTR_MIN_STACK_SIZE
	.align		4
.L_3:
        /*0018*/ 	.byte	0x04, 0x12
        /*001a*/ 	.short	(.L_5 - .L_4)
	.align		4
.L_4:
        /*001c*/ 	.word	index@(_Z12MatMulKernel6MatrixS_S_)
        /*0020*/ 	.word	0x00000000
.L_5:


//--------------------- .nv.compat                --------------------------
	.section	.nv.compat,"",@"SHT_CUDA_COMPAT_INFO"
	.align	4
        /*0000*/ 	.byte	0x02, 0x09, 0x00, 0x00, 0x02, 0x02, 0x01, 0x00, 0x02, 0x05, 0x05, 0x00, 0x03, 0x07, 0x01, 0x01
        /*0010*/ 	.byte	0x02, 0x03, 0x00, 0x00, 0x02, 0x06, 0x01, 0x00, 0x04, 0x0b, 0x08, 0x00, 0x09, 0x00, 0x00, 0x00
        /*0020*/ 	.byte	0x00, 0x00, 0x00, 0x00


//--------------------- .nv.info._Z12MatMulKernel6MatrixS_S_ --------------------------
	.section	.nv.info._Z12MatMulKernel6MatrixS_S_,"",@"SHT_CUDA_INFO"
	.sectionflags	@""
	.align	4


	//----- nvinfo : EIATTR_CUDA_API_VERSION
	.align		4
        /*0000*/ 	.byte	0x04, 0x37
        /*0002*/ 	.short	(.L_7 - .L_6)
.L_6:
        /*0004*/ 	.word	0x00000082


	//----- nvinfo : EIATTR_KPARAM_INFO
	.align		4
.L_7:
        /*0008*/ 	.byte	0x04, 0x17
        /*000a*/ 	.short	(.L_9 - .L_8)
.L_8:
        /*000c*/ 	.word	0x00000000
        /*0010*/ 	.short	0x0002
        /*0012*/ 	.short	0x0030
        /*0014*/ 	.byte	0x00, 0xf0, 0x61, 0x00


	//----- nvinfo : EIATTR_KPARAM_INFO
	.align		4
.L_9:
        /*0018*/ 	.byte	0x04, 0x17
        /*001a*/ 	.short	(.L_11 - .L_10)
.L_10:
        /*001c*/ 	.word	0x00000000
        /*0020*/ 	.short	0x0001
        /*0022*/ 	.short	0x0018
        /*0024*/ 	.byte	0x00, 0xf0, 0x61, 0x00


	//----- nvinfo : EIATTR_KPARAM_INFO
	.align		4
.L_11:
        /*0028*/ 	.byte	0x04, 0x17
        /*002a*/ 	.short	(.L_13 - .L_12)
.L_12:
        /*002c*/ 	.word	0x00000000
        /*0030*/ 	.short	0x0000
        /*0032*/ 	.short	0x0000
        /*0034*/ 	.byte	0x00, 0xf0, 0x61, 0x00


	//----- nvinfo : EIATTR_SPARSE_MMA_MASK
	.align		4
.L_13:
        /*0038*/ 	.byte	0x03, 0x50
        /*003a*/ 	.short	0x0000


	//----- nvinfo : EIATTR_MAXREG_COUNT
	.align		4
        /*003c*/ 	.byte	0x03, 0x1b
        /*003e*/ 	.short	0x00ff


	//----- nvinfo : EIATTR_NUM_BARRIERS
	.align		4
        /*0040*/ 	.byte	0x02, 0x4c
        /*0042*/ 	.byte	0x01
	.zero		1


	//----- nvinfo : EIATTR_MERCURY_ISA_VERSION
	.align		4
        /*0044*/ 	.byte	0x03, 0x5f
        /*0046*/ 	.short	0x0101


	//----- nvinfo : EIATTR_VRC_CTA_INIT_COUNT
	.align		4
        /*0048*/ 	.byte	0x02, 0x4a
	.zero		1
	.zero		1


	//----- nvinfo : EIATTR_EXIT_INSTR_OFFSETS
	.align		4
        /*004c*/ 	.byte	0x04, 0x1c
        /*004e*/ 	.short	(.L_15 - .L_14)


	//   ....[0]....
.L_14:
        /*0050*/ 	.word	0x00001520


	//----- nvinfo : EIATTR_CBANK_PARAM_SIZE
	.align		4
.L_15:
        /*0054*/ 	.byte	0x03, 0x19
        /*0056*/ 	.short	0x0048


	//----- nvinfo : EIATTR_PARAM_CBANK
	.align		4
        /*0058*/ 	.byte	0x04, 0x0a
        /*005a*/ 	.short	(.L_17 - .L_16)
	.align		4
.L_16:
        /*005c*/ 	.word	index@(.nv.constant0._Z12MatMulKernel6MatrixS_S_)
        /*0060*/ 	.short	0x0380
        /*0062*/ 	.short	0x0048


	//----- nvinfo : EIATTR_SW_WAR
	.align		4
.L_17:
        /*0064*/ 	.byte	0x04, 0x36
        /*0066*/ 	.short	(.L_19 - .L_18)
.L_18:
        /*0068*/ 	.word	0x00000008
.L_19:


//--------------------- .nv.callgraph             --------------------------
	.section	.nv.callgraph,"",@"SHT_CUDA_CALLGRAPH"
	.align	4
	.sectionentsize	8
	.align		4
        /*0000*/ 	.word	0x00000000
	.align		4
        /*0004*/ 	.word	0xffffffff
	.align		4
        /*0008*/ 	.word	0x00000000
	.align		4
        /*000c*/ 	.word	0xfffffffe
	.align		4
        /*0010*/ 	.word	0x00000000
	.align		4
        /*0014*/ 	.word	0xfffffffd
	.align		4
        /*0018*/ 	.word	0x00000000
	.align		4
        /*001c*/ 	.word	0xfffffffc


//--------------------- .text._Z12MatMulKernel6MatrixS_S_ --------------------------
	.section	.text._Z12MatMulKernel6MatrixS_S_,"ax",@progbits
	.align	128
        .global         _Z12MatMulKernel6MatrixS_S_
        .type           _Z12MatMulKernel6MatrixS_S_,@function
        .size           _Z12MatMulKernel6MatrixS_S_,(.L_x_6 - _Z12MatMulKernel6MatrixS_S_)
        .other          _Z12MatMulKernel6MatrixS_S_,@"STO_CUDA_ENTRY STV_DEFAULT"
_Z12MatMulKernel6MatrixS_S_:
.text._Z12MatMulKernel6MatrixS_S_:
[----:B------:R-:W-:Y:S01]  /*0000*/  LDC R1, c[0x0][0x37c] ;  /* 0x0000df00ff017b82 */ /* 0x000fe20000000800 */
[----:B------:R-:W0:Y:S01]  /*0010*/  LDCU UR9, c[0x0][0x380] ;  /* 0x00007000ff0977ac */ /* 0x000e220008000800 */
[----:B------:R-:W1:Y:S06]  /*0020*/  S2R R10, SR_TID.Y ;  /* 0x00000000000a7919 */ /* 0x000e6c0000002200 */
[----:B------:R-:W2:Y:S01]  /*0030*/  S2UR UR7, SR_CTAID.Y ;  /* 0x00000000000779c3 */ /* 0x000ea20000002600 */
[----:B------:R-:W-:Y:S01]  /*0040*/  IMAD.MOV.U32 R21, RZ, RZ, RZ ;  /* 0x000000ffff157224 */ /* 0x000fe200078e00ff */
[----:B------:R-:W3:Y:S01]  /*0050*/  LDCU.64 UR14, c[0x0][0x358] ;  /* 0x00006b00ff0e77ac */ /* 0x000ee20008000a00 */
[----:B------:R-:W4:Y:S05]  /*0060*/  S2R R13, SR_TID.X ;  /* 0x00000000000d7919 */ /* 0x000f2a0000002100 */
[----:B------:R-:W1:Y:S01]  /*0070*/  S2UR UR8, SR_CTAID.X ;  /* 0x00000000000879c3 */ /* 0x000e620000002500 */
[----:B0-----:R-:W-:-:S09]  /*0080*/  UISETP.GE.AND UP0, UPT, UR9, 0x1, UPT ;  /* 0x000000010900788c */ /* 0x001fd2000bf06270 */
[----:B---3--:R-:W-:Y:S05]  /*0090*/  BRA.U !UP0, `(.L_x_0) ;  /* 0x0000001108ec7547 */ /* 0x008fea000b800000 */
[----:B------:R-:W0:Y:S01]  /*00a0*/  S2UR UR6, SR_CgaCtaId ;  /* 0x00000000000679c3 */ /* 0x000e220000008800 */
[----:B------:R-:W1:Y:S01]  /*00b0*/  LDCU UR10, c[0x0][0x388] ;  /* 0x00007100ff0a77ac */ /* 0x000e620008000800 */
[----:B------:R-:W-:Y:S01]  /*00c0*/  IMAD.MOV.U32 R21, RZ, RZ, RZ ;  /* 0x000000ffff157224 */ /* 0x000fe200078e00ff */
[----:B------:R-:W3:Y:S01]  /*00d0*/  LDCU UR11, c[0x0][0x3a0] ;  /* 0x00007400ff0b77ac */ /* 0x000ee20008000800 */
[----:B------:R-:W5:Y:S01]  /*00e0*/  LDCU UR12, c[0x0][0x380] ;  /* 0x00007000ff0c77ac */ /* 0x000f620008000800 */
[----:B------:R-:W-:Y:S01]  /*00f0*/  UMOV UR5, 0x400 ;  /* 0x0000040000057882 */ /* 0x000fe20000000000 */
[----:B------:R-:W-:Y:S01]  /*0100*/  UISETP.GE.U32.AND UP1, UPT, UR9, 0x8, UPT ;  /* 0x000000080900788c */ /* 0x000fe2000bf26070 */
[----:B------:R-:W-:Y:S01]  /*0110*/  UMOV UR4, URZ ;  /* 0x000000ff00047c82 */ /* 0x000fe20008000000 */
[C-C-:B-1--4-:R-:W-:Y:S02]  /*0120*/  IMAD R9, R10.reuse, UR10, R13.reuse ;  /* 0x0000000a0a097c24 */ /* 0x152fe4000f8e020d */
[----:B---3--:R-:W-:Y:S01]  /*0130*/  IMAD R8, R10, UR11, R13 ;  /* 0x0000000b0a087c24 */ /* 0x008fe2000f8e020d */
[----:B0-----:R-:W-:-:S02]  /*0140*/  ULEA UR13, UR6, UR5, 0x18 ;  /* 0x00000005060d7291 */ /* 0x001fc4000f8ec0ff */
[----:B------:R-:W-:Y:S01]  /*0150*/  SHF.R.S32.HI R11, RZ, 0x1f, R9 ;  /* 0x0000001fff0b7819 */ /* 0x000fe20000011409 */
[----:B------:R-:W-:Y:S02]  /*0160*/  UIADD3 UR5, UPT, UPT, UR5, 0x4, URZ ;  /* 0x0000000405057890 */ /* 0x000fe4000fffe0ff */
[----:B-----5:R-:W-:Y:S01]  /*0170*/  ULOP3.LUT UR24, UR12, 0x7, URZ, 0xc0, !UPT ;  /* 0x000000070c187892 */ /* 0x020fe2000f8ec0ff */
[----:B------:R-:W-:Y:S01]  /*0180*/  SHF.R.S32.HI R12, RZ, 0x1f, R8 ;  /* 0x0000001fff0c7819 */ /* 0x000fe20000011408 */
[----:B------:R-:W-:Y:S01]  /*0190*/  ULEA UR6, UR6, UR5, 0x18 ;  /* 0x0000000506067291 */ /* 0x000fe2000f8ec0ff */
[----:B------:R-:W-:Y:S01]  /*01a0*/  LEA R10, R10, UR13, 0x2 ;  /* 0x0000000d0a0a7c11 */ /* 0x000fe2000f8e10ff */
[----:B------:R-:W-:Y:S02]  /*01b0*/  UISETP.NE.AND UP0, UPT, UR24, URZ, UPT ;  /* 0x000000ff1800728c */ /* 0x000fe4000bf05270 */
[----:B--2---:R-:W-:Y:S02]  /*01c0*/  UIMAD UR5, UR7, UR10, URZ ;  /* 0x0000000a070572a4 */ /* 0x004fe4000f8e02ff */
[----:B------:R-:W-:Y:S01]  /*01d0*/  LEA R13, R13, UR6, 0x2 ;  /* 0x000000060d0d7c11 */ /* 0x000fe2000f8e10ff */
[----:B------:R-:W-:Y:S09]  /*01e0*/  BRA.U !UP1, `(.L_x_1) ;  /* 0x0000000909487547 */ /* 0x000ff2000b800000 */
[----:B------:R-:W-:Y:S01]  /*01f0*/  ULOP3.LUT UR4, UR9, 0x7ffffff8, URZ, 0xc0, !UPT ;  /* 0x7ffffff809047892 */ /* 0x000fe2000f8ec0ff */
[----:B------:R-:W-:Y:S01]  /*0200*/  IMAD.MOV.U32 R21, RZ, RZ, RZ ;  /* 0x000000ffff157224 */ /* 0x000fe200078e00ff */
[----:B------:R-:W-:Y:S01]  /*0210*/  UIADD3 UR9, UPT, UPT, UR8, UR11, URZ ;  /* 0x0000000b08097290 */ /* 0x000fe2000fffe0ff */
[----:B------:R-:W-:Y:S01]  /*0220*/  IMAD.U32 R0, RZ, RZ, UR5 ;  /* 0x00000005ff007e24 */ /* 0x000fe2000f8e00ff */
[----:B------:R-:W-:Y:S02]  /*0230*/  ULEA UR10, UR11, UR8, 0x1 ;  /* 0x000000080b0a7291 */ /* 0x000fe4000f8e08ff */
[----:B------:R-:W-:Y:S01]  /*0240*/  UIMAD UR13, UR11, 0x3, UR8 ;  /* 0x000000030b0d78a4 */ /* 0x000fe2000f8e0208 */
[----:B------:R-:W0:Y:S01]  /*0250*/  LDCU.64 UR22, c[0x0][0x3a8] ;  /* 0x00007500ff1677ac */ /* 0x000e220008000a00 */
[----:B------:R-:W1:Y:S01]  /*0260*/  LDCU.64 UR20, c[0x0][0x390] ;  /* 0x00007200ff1477ac */ /* 0x000e620008000a00 */
[----:B------:R-:W-:Y:S02]  /*0270*/  ULEA UR16, UR11, UR8, 0x2 ;  /* 0x000000080b107291 */ /* 0x000fe4000f8e10ff */
[----:B------:R-:W-:-:S02]  /*0280*/  UIMAD UR17, UR11, 0x5, UR8 ;  /* 0x000000050b1178a4 */ /* 0x000fc4000f8e0208 */
[----:B------:R-:W-:Y:S02]  /*0290*/  UIMAD UR18, UR11, 0x6, UR8 ;  /* 0x000000060b1278a4 */ /* 0x000fe4000f8e0208 */
[----:B------:R-:W-:Y:S02]  /*02a0*/  UIMAD UR19, UR11, 0x7, UR8 ;  /* 0x000000070b1378a4 */ /* 0x000fe4000f8e0208 */
[----:B------:R-:W-:Y:S01]  /*02b0*/  UIADD3 UR6, UPT, UPT, -UR4, URZ, URZ ;  /* 0x000000ff04067290 */ /* 0x000fe2000fffe1ff */
[----:B------:R-:W-:-:S11]  /*02c0*/  UMOV UR5, UR8 ;  /* 0x0000000800057c82 */ /* 0x000fd60008000000 */
.L_x_2:
[----:B------:R-:W-:Y:S01]  /*02d0*/  IADD3 R3, P1, PT, R9, R0, RZ ;  /* 0x0000000009037210 */ /* 0x000fe20007f3e0ff */
[----:B------:R-:W-:Y:S01]  /*02e0*/  IMAD.U32 R5, RZ, RZ, UR5 ;  /* 0x00000005ff057e24 */ /* 0x000fe2000f8e00ff */
[----:B------:R-:W-:Y:S02]  /*02f0*/  IADD3 R4, P0, PT, R8, UR5, RZ ;  /* 0x0000000508047c10 */ /* 0x000fe4000ff1e0ff */
[----:B------:R-:W-:Y:S02]  /*0300*/  LEA.HI.X.SX32 R14, R0, R11, 0x1, P1 ;  /* 0x0000000b000e7211 */ /* 0x000fe400008f0eff */
[----:B-1----:R-:W-:Y:S02]  /*0310*/  LEA R2, P1, R3, UR20, 0x2 ;  /* 0x0000001403027c11 */ /* 0x002fe4000f8210ff */
[----:B------:R-:W-:Y:S02]  /*0320*/  LEA.HI.X.SX32 R5, R5, R12, 0x1, P0 ;  /* 0x0000000c05057211 */ /* 0x000fe400000f0eff */
[----:B0-----:R-:W-:-:S02]  /*0330*/  LEA R6, P0, R4, UR22, 0x2 ;  /* 0x0000001604067c11 */ /* 0x001fc4000f8010ff */
[----:B------:R-:W-:Y:S02]  /*0340*/  LEA.HI.X R3, R3, UR21, R14, 0x2, P1 ;  /* 0x0000001503037c11 */ /* 0x000fe400088f140e */
[----:B------:R-:W-:-:S03]  /*0350*/  LEA.HI.X R7, R4, UR23, R5, 0x2, P0 ;  /* 0x0000001704077c11 */ /* 0x000fc600080f1405 */
[----:B------:R-:W2:Y:S04]  /*0360*/  LDG.E R14, desc[UR14][R2.64] ;  /* 0x0000000e020e7981 */ /* 0x000ea8000c1e1900 */
[----:B------:R-:W3:Y:S01]  /*0370*/  LDG.E R17, desc[UR14][R6.64] ;  /* 0x0000000e06117981 */ /* 0x000ee2000c1e1900 */
[----:B------:R-:W-:Y:S01]  /*0380*/  IMAD.U32 R19, RZ, RZ, UR9 ;  /* 0x00000009ff137e24 */ /* 0x000fe2000f8e00ff */
[----:B------:R-:W-:Y:S01]  /*0390*/  IADD3 R5, P0, PT, R8, UR9, RZ ;  /* 0x0000000908057c10 */ /* 0x000fe2000ff1e0ff */
[----:B------:R-:W0:Y:S03]  /*03a0*/  S2R R15, SR_TID.X ;  /* 0x00000000000f7919 */ /* 0x000e260000002100 */
[----:B------:R-:W-:Y:S01]  /*03b0*/  LEA.HI.X.SX32 R16, R19, R12, 0x1, P0 ;  /* 0x0000000c13107211 */ /* 0x000fe200000f0eff */
[----:B------:R-:W1:Y:S01]  /*03c0*/  S2R R18, SR_TID.Y ;  /* 0x0000000000127919 */ /* 0x000e620000002200 */
[----:B------:R-:W-:-:S04]  /*03d0*/  LEA R4, P0, R5, UR22, 0x2 ;  /* 0x0000001605047c11 */ /* 0x000fc8000f8010ff */
[----:B------:R-:W-:Y:S01]  /*03e0*/  LEA.HI.X R5, R5, UR23, R16, 0x2, P0 ;  /* 0x0000001705057c11 */ /* 0x000fe200080f1410 */
[----:B0-----:R-:W-:Y:S02]  /*03f0*/  IMAD R15, R15, 0x4, R10 ;  /* 0x000000040f0f7824 */ /* 0x001fe400078e020a */
[----:B-1----:R-:W-:-:S03]  /*0400*/  IMAD R16, R18, 0x4, R13 ;  /* 0x0000000412107824 */ /* 0x002fc600078e020d */
[----:B--2---:R-:W-:Y:S04]  /*0410*/  STS [R15], R14 ;  /* 0x0000000e0f007388 */ /* 0x004fe80000000800 */
[----:B---3--:R-:W-:Y:S01]  /*0420*/  STS [R16], R17 ;  /* 0x0000001110007388 */ /* 0x008fe20000000800 */
[----:B------:R-:W-:Y:S06]  /*0430*/  BAR.SYNC.DEFER_BLOCKING 0x0 ;  /* 0x0000000000007b1d */ /* 0x000fec0000010000 */
[----:B------:R-:W-:Y:S04]  /*0440*/  LDS R24, [R10] ;  /* 0x000000000a187984 */ /* 0x000fe80000000800 */
[----:B------:R-:W0:Y:S01]  /*0450*/  LDS R20, [R13] ;  /* 0x000000000d147984 */ /* 0x000e220000000800 */
[----:B------:R-:W-:Y:S06]  /*0460*/  BAR.SYNC.DEFER_BLOCKING 0x0 ;  /* 0x0000000000007b1d */ /* 0x000fec0000010000 */
[----:B------:R-:W2:Y:S04]  /*0470*/  LDG.E R18, desc[UR14][R2.64+0x4] ;  /* 0x0000040e02127981 */ /* 0x000ea8000c1e1900 */
[----:B------:R-:W3:Y:S01]  /*0480*/  LDG.E R19, desc[UR14][R4.64] ;  /* 0x0000000e04137981 */ /* 0x000ee2000c1e1900 */
[----:B------:R-:W-:Y:S01]  /*0490*/  IMAD.U32 R23, RZ, RZ, UR10 ;  /* 0x0000000aff177e24 */ /* 0x000fe2000f8e00ff */
[----:B------:R-:W-:-:S04]  /*04a0*/  IADD3 R7, P0, PT, R8, UR10, RZ ;  /* 0x0000000a08077c10 */ /* 0x000fc8000ff1e0ff */
[----:B------:R-:W-:Y:S02]  /*04b0*/  LEA.HI.X.SX32 R22, R23, R12, 0x1, P0 ;  /* 0x0000000c17167211 */ /* 0x000fe400000f0eff */
[----:B------:R-:W-:-:S04]  /*04c0*/  LEA R6, P0, R7, UR22, 0x2 ;  /* 0x0000001607067c11 */ /* 0x000fc8000f8010ff */
[----:B------:R-:W-:Y:S01]  /*04d0*/  LEA.HI.X R7, R7, UR23, R22, 0x2, P0 ;  /* 0x0000001707077c11 */ /* 0x000fe200080f1416 */
[----:B--2---:R-:W-:Y:S04]  /*04e0*/  STS [R15], R18 ;  /* 0x000000120f007388 */ /* 0x004fe80000000800 */
[----:B---3--:R-:W-:Y:S01]  /*04f0*/  STS [R16], R19 ;  /* 0x0000001310007388 */ /* 0x008fe20000000800 */
[----:B------:R-:W-:Y:S06]  /*0500*/  BAR.SYNC.DEFER_BLOCKING 0x0 ;  /* 0x0000000000007b1d */ /* 0x000fec0000010000 */
[----:B------:R-:W-:Y:S04]  /*0510*/  LDS R17, [R10] ;  /* 0x000000000a117984 */ /* 0x000fe80000000800 */
[----:B------:R-:W1:Y:S01]  /*0520*/  LDS R14, [R13] ;  /* 0x000000000d0e7984 */ /* 0x000e620000000800 */
        /* <DEDUP_REMOVED lines=12> */
[----:B------:R-:W2:Y:S01]  /*05f0*/  LDS R19, [R13] ;  /* 0x000000000d137984 */ /* 0x000ea20000000800 */
[----:B------:R-:W-:Y:S06]  /*0600*/  BAR.SYNC.DEFER_BLOCKING 0x0 ;  /* 0x0000000000007b1d */ /* 0x000fec0000010000 */
[----:B------:R-:W3:Y:S04]  /*0610*/  LDG.E R26, desc[UR14][R2.64+0xc] ;  /* 0x00000c0e021a7981 */ /* 0x000ee8000c1e1900 */
[----:B------:R-:W4:Y:S01]  /*0620*/  LDG.E R25, desc[UR14][R4.64] ;  /* 0x0000000e04197981 */ /* 0x000f22000c1e1900 */
[----:B------:R-:W-:Y:S01]  /*0630*/  IMAD.U32 R27, RZ, RZ, UR16 ;  /* 0x00000010ff1b7e24 */ /* 0x000fe2000f8e00ff */
[----:B------:R-:W-:-:S04]  /*0640*/  IADD3 R7, P0, PT, R8, UR16, RZ ;  /* 0x0000001008077c10 */ /* 0x000fc8000ff1e0ff */
[----:B------:R-:W-:Y:S02]  /*0650*/  LEA.HI.X.SX32 R28, R27, R12, 0x1, P0 ;  /* 0x0000000c1b1c7211 */ /* 0x000fe400000f0eff */
[----:B------:R-:W-:-:S04]  /*0660*/  LEA R6, P0, R7, UR22, 0x2 ;  /* 0x0000001607067c11 */ /* 0x000fc8000f8010ff */
[----:B------:R-:W-:Y:S01]  /*0670*/  LEA.HI.X R7, R7, UR23, R28, 0x2, P0 ;  /* 0x0000001707077c11 */ /* 0x000fe200080f141c */
[----:B---3--:R-:W-:Y:S04]  /*0680*/  STS [R15], R26 ;  /* 0x0000001a0f007388 */ /* 0x008fe80000000800 */
[----:B----4-:R-:W-:Y:S01]  /*0690*/  STS [R16], R25 ;  /* 0x0000001910007388 */ /* 0x010fe20000000800 */
[----:B------:R-:W-:Y:S06]  /*06a0*/  BAR.SYNC.DEFER_BLOCKING 0x0 ;  /* 0x0000000000007b1d */ /* 0x000fec0000010000 */
[----:B------:R-:W-:Y:S04]  /*06b0*/  LDS R22, [R10] ;  /* 0x000000000a167984 */ /* 0x000fe80000000800 */
[----:B------:R-:W3:Y:S01]  /*06c0*/  LDS R23, [R13] ;  /* 0x000000000d177984 */ /* 0x000ee20000000800 */
[----:B------:R-:W-:Y:S06]  /*06d0*/  BAR.SYNC.DEFER_BLOCKING 0x0 ;  /* 0x0000000000007b1d */ /* 0x000fec0000010000 */
[----:B------:R-:W4:Y:S04]  /*06e0*/  LDG.E R27, desc[UR14][R2.64+0x10] ;  /* 0x0000100e021b7981 */ /* 0x000f28000c1e1900 */
[----:B------:R-:W5:Y:S01]  /*06f0*/  LDG.E R7, desc[UR14][R6.64] ;  /* 0x0000000e06077981 */ /* 0x000f62000c1e1900 */
[----:B------:R-:W-:Y:S01]  /*0700*/  IMAD.U32 R29, RZ, RZ, UR17 ;  /* 0x00000011ff1d7e24 */ /* 0x000fe2000f8e00ff */
[----:B------:R-:W-:-:S04]  /*0710*/  IADD3 R5, P0, PT, R8, UR17, RZ ;  /* 0x0000001108057c10 */ /* 0x000fc8000ff1e0ff */
[----:B------:R-:W-:Y:S02]  /*0720*/  LEA.HI.X.SX32 R28, R29, R12, 0x1, P0 ;  /* 0x0000000c1d1c7211 */ /* 0x000fe400000f0eff */
[----:B------:R-:W-:-:S04]  /*0730*/  LEA R4, P0, R5, UR22, 0x2 ;  /* 0x0000001605047c11 */ /* 0x000fc8000f8010ff */
[----:B------:R-:W-:Y:S01]  /*0740*/  LEA.HI.X R5, R5, UR23, R28, 0x2, P0 ;  /* 0x0000001705057c11 */ /* 0x000fe200080f141c */
[----:B----4-:R-:W-:Y:S04]  /*0750*/  STS [R15], R27 ;  /* 0x0000001b0f007388 */ /* 0x010fe80000000800 */
[----:B-----5:R4:W-:Y:S01]  /*0760*/  STS [R16], R7 ;  /* 0x0000000710007388 */ /* 0x0209e20000000800 */
[----:B------:R-:W-:Y:S06]  /*0770*/  BAR.SYNC.DEFER_BLOCKING 0x0 ;  /* 0x0000000000007b1d */ /* 0x000fec0000010000 */
[----:B------:R-:W-:Y:S04]  /*0780*/  LDS R25, [R10] ;  /* 0x000000000a197984 */ /* 0x000fe80000000800 */
[----:B------:R-:W5:Y:S01]  /*0790*/  LDS R26, [R13] ;  /* 0x000000000d1a7984 */ /* 0x000f620000000800 */
[----:B------:R-:W-:Y:S06]  /*07a0*/  BAR.SYNC.DEFER_BLOCKING 0x0 ;  /* 0x0000000000007b1d */ /* 0x000fec0000010000 */
[----:B------:R-:W2:Y:S04]  /*07b0*/  LDG.E R28, desc[UR14][R2.64+0x14] ;  /* 0x0000140e021c7981 */ /* 0x000ea8000c1e1900 */
[----:B------:R-:W3:Y:S01]  /*07c0*/  LDG.E R5, desc[UR14][R4.64] ;  /* 0x0000000e04057981 */ /* 0x000ee2000c1e1900 */
[----:B0-----:R-:W-:Y:S01]  /*07d0*/  FFMA R20, R24, R20, R21 ;  /* 0x0000001418147223 */ /* 0x001fe20000000015 */
[----:B------:R-:W-:Y:S01]  /*07e0*/  IMAD.U32 R29, RZ, RZ, UR18 ;  /* 0x00000012ff1d7e24 */ /* 0x000fe2000f8e00ff */
[----:B------:R-:W-:-:S04]  /*07f0*/  IADD3 R21, P0, PT, R8, UR18, RZ ;  /* 0x0000001208157c10 */ /* 0x000fc8000ff1e0ff */
[----:B------:R-:W-:Y:S02]  /*0800*/  LEA.HI.X.SX32 R24, R29, R12, 0x1, P0 ;  /* 0x0000000c1d187211 */ /* 0x000fe400000f0eff */
[----:B------:R-:W-:-:S04]  /*0810*/  LEA R6, P0, R21, UR22, 0x2 ;  /* 0x0000001615067c11 */ /* 0x000fc8000f8010ff */
[----:B----4-:R-:W-:Y:S01]  /*0820*/  LEA.HI.X R7, R21, UR23, R24, 0x2, P0 ;  /* 0x0000001715077c11 */ /* 0x010fe200080f1418 */
[----:B--2---:R0:W-:Y:S04]  /*0830*/  STS [R15], R28 ;  /* 0x0000001c0f007388 */ /* 0x0041e80000000800 */
[----:B---3--:R2:W-:Y:S01]  /*0840*/  STS [R16], R5 ;  /* 0x0000000510007388 */ /* 0x0085e20000000800 */
        /* <DEDUP_REMOVED lines=8> */
[----:B0-----:R-:W-:Y:S02]  /*08d0*/  LEA.HI.X.SX32 R28, R4, R12, 0x1, P0 ;  /* 0x0000000c041c7211 */ /* 0x001fe400000f0eff */
[----:B------:R-:W-:-:S04]  /*08e0*/  LEA R4, P0, R27, UR22, 0x2 ;  /* 0x000000161b047c11 */ /* 0x000fc8000f8010ff */
[----:B--2---:R-:W-:Y:S01]  /*08f0*/  LEA.HI.X R5, R27, UR23, R28, 0x2, P0 ;  /* 0x000000171b057c11 */ /* 0x004fe200080f141c */
[----:B----4-:R-:W-:Y:S04]  /*0900*/  STS [R15], R29 ;  /* 0x0000001d0f007388 */ /* 0x010fe80000000800 */
[----:B-----5:R-:W-:Y:S01]  /*0910*/  STS [R16], R7 ;  /* 0x0000000710007388 */ /* 0x020fe20000000800 */
[----:B------:R-:W-:Y:S06]  /*0920*/  BAR.SYNC.DEFER_BLOCKING 0x0 ;  /* 0x0000000000007b1d */ /* 0x000fec0000010000 */
[----:B------:R-:W-:Y:S04]  /*0930*/  LDS R27, [R10] ;  /* 0x000000000a1b7984 */ /* 0x000fe80000000800 */
[----:B------:R-:W0:Y:S01]  /*0940*/  LDS R28, [R13] ;  /* 0x000000000d1c7984 */ /* 0x000e220000000800 */
[----:B------:R-:W-:Y:S06]  /*0950*/  BAR.SYNC.DEFER_BLOCKING 0x0 ;  /* 0x0000000000007b1d */ /* 0x000fec0000010000 */
[----:B------:R-:W2:Y:S04]  /*0960*/  LDG.E R2, desc[UR14][R2.64+0x1c] ;  /* 0x00001c0e02027981 */ /* 0x000ea8000c1e1900 */
[----:B------:R-:W4:Y:S01]  /*0970*/  LDG.E R5, desc[UR14][R4.64] ;  /* 0x0000000e04057981 */ /* 0x000f22000c1e1900 */
[----:B-1----:R-:W-:-:S04]  /*0980*/  FFMA R17, R17, R14, R20 ;  /* 0x0000000e11117223 */ /* 0x002fc80000000014 */
[----:B------:R-:W-:Y:S01]  /*0990*/  FFMA R17, R18, R19, R17 ;  /* 0x0000001312117223 */ /* 0x000fe20000000011 */
[----:B------:R-:W-:-:S03]  /*09a0*/  UIADD3 UR6, UPT, UPT, UR6, 0x8, URZ ;  /* 0x0000000806067890 */ /* 0x000fc6000fffe0ff */
[----:B------:R-:W-:Y:S01]  /*09b0*/  FFMA R22, R22, R23, R17 ;  /* 0x0000001716167223 */ /* 0x000fe20000000011 */
[----:B------:R-:W-:-:S03]  /*09c0*/  UISETP.NE.AND UP1, UPT, UR6, URZ, UPT ;  /* 0x000000ff0600728c */ /* 0x000fc6000bf25270 */
[----:B------:R-:W-:-:S04]  /*09d0*/  FFMA R22, R25, R26, R22 ;  /* 0x0000001a19167223 */ /* 0x000fc80000000016 */
[----:B---3--:R-:W-:-:S04]  /*09e0*/  FFMA R22, R21, R24, R22 ;  /* 0x0000001815167223 */ /* 0x008fc80000000016 */
[----:B0-----:R-:W-:Y:S01]  /*09f0*/  FFMA R22, R27, R28, R22 ;  /* 0x0000001c1b167223 */ /* 0x001fe20000000016 */
[----:B------:R-:W-:Y:S01]  /*0a00*/  VIADD R0, R0, 0x8 ;  /* 0x0000000800007836 */ /* 0x000fe20000000000 */
[----:B------:R-:W-:Y:S02]  /*0a10*/  ULEA UR9, UR11, UR9, 0x3 ;  /* 0x000000090b097291 */ /* 0x000fe4000f8e18ff */
[----:B------:R-:W-:Y:S02]  /*0a20*/  ULEA UR10, UR11, UR10, 0x3 ;  /* 0x0000000a0b0a7291 */ /* 0x000fe4000f8e18ff */
[----:B------:R-:W-:Y:S02]  /*0a30*/  ULEA UR13, UR11, UR13, 0x3 ;  /* 0x0000000d0b0d7291 */ /* 0x000fe4000f8e18ff */
[----:B------:R-:W-:Y:S02]  /*0a40*/  ULEA UR16, UR11, UR16, 0x3 ;  /* 0x000000100b107291 */ /* 0x000fe4000f8e18ff */
[----:B------:R-:W-:-:S02]  /*0a50*/  ULEA UR17, UR11, UR17, 0x3 ;  /* 0x000000110b117291 */ /* 0x000fc4000f8e18ff */
[----:B------:R-:W-:Y:S02]  /*0a60*/  ULEA UR18, UR11, UR18, 0x3 ;  /* 0x000000120b127291 */ /* 0x000fe4000f8e18ff */
[----:B------:R-:W-:Y:S02]  /*0a70*/  ULEA UR19, UR11, UR19, 0x3 ;  /* 0x000000130b137291 */ /* 0x000fe4000f8e18ff */
[----:B------:R-:W-:Y:S01]  /*0a80*/  ULEA UR5, UR11, UR5, 0x3 ;  /* 0x000000050b057291 */ /* 0x000fe2000f8e18ff */
[----:B--2---:R-:W-:Y:S04]  /*0a90*/  STS [R15], R2 ;  /* 0x000000020f007388 */ /* 0x004fe80000000800 */
[----:B----4-:R-:W-:Y:S01]  /*0aa0*/  STS [R16], R5 ;  /* 0x0000000510007388 */ /* 0x010fe20000000800 */
[----:B------:R-:W-:Y:S06]  /*0ab0*/  BAR.SYNC.DEFER_BLOCKING 0x0 ;  /* 0x0000000000007b1d */ /* 0x000fec0000010000 */
[----:B------:R-:W-:Y:S04]  /*0ac0*/  LDS R7, [R10] ;  /* 0x000000000a077984 */ /* 0x000fe80000000800 */
[----:B------:R-:W0:Y:S02]  /*0ad0*/  LDS R6, [R13] ;  /* 0x000000000d067984 */ /* 0x000e240000000800 */
[----:B0-----:R-:W-:Y:S01]  /*0ae0*/  FFMA R21, R7, R6, R22 ;  /* 0x0000000607157223 */ /* 0x001fe20000000016 */
[----:B------:R-:W-:Y:S06]  /*0af0*/  BAR.SYNC.DEFER_BLOCKING 0x0 ;  /* 0x0000000000007b1d */ /* 0x000fec0000010000 */
[----:B------:R-:W-:Y:S05]  /*0b00*/  BRA.U UP1, `(.L_x_2) ;  /* 0xfffffff501f07547 */ /* 0x000fea000b83ffff */
.L_x_1:
[----:B------:R-:W-:Y:S05]  /*0b10*/  BRA.U !UP0, `(.L_x_0) ;  /* 0x00000009084c7547 */ /* 0x000fea000b800000 */
[----:B------:R-:W0:Y:S01]  /*0b20*/  S2R R14, SR_TID.Y ;  /* 0x00000000000e7919 */ /* 0x000e220000002200 */
[----:B------:R-:W1:Y:S01]  /*0b30*/  LDCU UR5, c[0x0][0x388] ;  /* 0x00007100ff0577ac */ /* 0x000e620008000800 */
[----:B------:R-:W2:Y:S01]  /*0b40*/  S2R R3, SR_TID.X ;  /* 0x0000000000037919 */ /* 0x000ea20000002100 */
[----:B------:R-:W-:Y:S02]  /*0b50*/  UISETP.GE.U32.AND UP0, UPT, UR24, 0x4, UPT ;  /* 0x000000041800788c */ /* 0x000fe4000bf06070 */
[----:B------:R-:W-:-:S04]  /*0b60*/  ULOP3.LUT UR9, UR12, 0x3, URZ, 0xc0, !UPT ;  /* 0x000000030c097892 */ /* 0x000fc8000f8ec0ff */
[----:B------:R-:W-:Y:S02]  /*0b70*/  UISETP.NE.AND UP1, UPT, UR9, URZ, UPT ;  /* 0x000000ff0900728c */ /* 0x000fe4000bf25270 */
[----:B-1----:R-:W-:Y:S01]  /*0b80*/  UIMAD UR6, UR7, UR5, URZ ;  /* 0x00000005070672a4 */ /* 0x002fe2000f8e02ff */
[----:B0-----:R-:W-:Y:S02]  /*0b90*/  IMAD R14, R14, 0x4, R13 ;  /* 0x000000040e0e7824 */ /* 0x001fe400078e020d */
[----:B--2---:R-:W-:Y:S01]  /*0ba0*/  IMAD R0, R3, 0x4, R10 ;  /* 0x0000000403007824 */ /* 0x004fe200078e020a */
[----:B------:R-:W-:Y:S08]  /*0bb0*/  BRA.U !UP0, `(.L_x_3) ;  /* 0x0000000508147547 */ /* 0x000ff0000b800000 */
[----:B------:R-:W0:Y:S01]  /*0bc0*/  LDCU.64 UR18, c[0x0][0x3a8] ;  /* 0x00007500ff1277ac */ /* 0x000e220008000a00 */
[----:B------:R-:W1:Y:S01]  /*0bd0*/  LDCU.64 UR16, c[0x0][0x390] ;  /* 0x00007200ff1077ac */ /* 0x000e620008000a00 */
[----:B------:R-:W-:Y:S02]  /*0be0*/  UIMAD UR5, UR4, UR11, UR8 ;  /* 0x0000000b040572a4 */ /* 0x000fe4000f8e0208 */
[----:B------:R-:W-:-:S04]  /*0bf0*/  UIADD3 UR10, UPT, UPT, UR6, UR4, URZ ;  /* 0x00000004060a7290 */ /* 0x000fc8000fffe0ff */
[----:B------:R-:W-:Y:S01]  /*0c00*/  IMAD.U32 R5, RZ, RZ, UR5 ;  /* 0x00000005ff057e24 */ /* 0x000fe2000f8e00ff */
[----:B------:R-:W-:Y:S01]  /*0c10*/  IADD3 R3, P1, PT, R8, UR5, RZ ;  /* 0x0000000508037c10 */ /* 0x000fe2000ff3e0ff */
[----:B------:R-:W-:Y:S01]  /*0c20*/  IMAD.U32 R16, RZ, RZ, UR10 ;  /* 0x0000000aff107e24 */ /* 0x000fe2000f8e00ff */
[----:B------:R-:W-:Y:S02]  /*0c30*/  IADD3 R7, P0, PT, R9, UR10, RZ ;  /* 0x0000000a09077c10 */ /* 0x000fe4000ff1e0ff */
[----:B------:R-:W-:Y:S02]  /*0c40*/  LEA.HI.X.SX32 R6, R5, R12, 0x1, P1 ;  /* 0x0000000c05067211 */ /* 0x000fe400008f0eff */
[----:B------:R-:W-:Y:S02]  /*0c50*/  LEA.HI.X.SX32 R16, R16, R11, 0x1, P0 ;  /* 0x0000000b10107211 */ /* 0x000fe400000f0eff */
[----:B0-----:R-:W-:Y:S02]  /*0c60*/  LEA R4, P1, R3, UR18, 0x2 ;  /* 0x0000001203047c11 */ /* 0x001fe4000f8210ff */
[----:B-1----:R-:W-:-:S02]  /*0c70*/  LEA R2, P0, R7, UR16, 0x2 ;  /* 0x0000001007027c11 */ /* 0x002fc4000f8010ff */
[----:B------:R-:W-:Y:S02]  /*0c80*/  LEA.HI.X R5, R3, UR19, R6, 0x2, P1 ;  /* 0x0000001303057c11 */ /* 0x000fe400088f1406 */
[----:B------:R-:W-:-:S04]  /*0c90*/  LEA.HI.X R3, R7, UR17, R16, 0x2, P0 ;  /* 0x0000001107037c11 */ /* 0x000fc800080f1410 */
[----:B------:R-:W2:Y:S04]  /*0ca0*/  LDG.E R5, desc[UR14][R4.64] ;  /* 0x0000000e04057981 */ /* 0x000ea8000c1e1900 */
[----:B------:R-:W3:Y:S01]  /*0cb0*/  LDG.E R17, desc[UR14][R2.64] ;  /* 0x0000000e02117981 */ /* 0x000ee2000c1e1900 */
[----:B------:R-:W-:-:S06]  /*0cc0*/  UIADD3 UR5, UPT, UPT, UR5, UR11, URZ ;  /* 0x0000000b05057290 */ /* 0x000fcc000fffe0ff */
[----:B------:R-:W-:Y:S01]  /*0cd0*/  IMAD.U32 R15, RZ, RZ, UR5 ;  /* 0x00000005ff0f7e24 */ /* 0x000fe2000f8e00ff */
[----:B------:R-:W-:-:S04]  /*0ce0*/  IADD3 R7, P0, PT, R8, UR5, RZ ;  /* 0x0000000508077c10 */ /* 0x000fc8000ff1e0ff */
[----:B------:R-:W-:Y:S02]  /*0cf0*/  LEA.HI.X.SX32 R16, R15, R12, 0x1, P0 ;  /* 0x0000000c0f107211 */ /* 0x000fe400000f0eff */
[----:B------:R-:W-:-:S04]  /*0d00*/  LEA R6, P0, R7, UR18, 0x2 ;  /* 0x0000001207067c11 */ /* 0x000fc8000f8010ff */
[----:B------:R-:W-:Y:S01]  /*0d10*/  LEA.HI.X R7, R7, UR19, R16, 0x2, P0 ;  /* 0x0000001307077c11 */ /* 0x000fe200080f1410 */
[----:B---3--:R0:W-:Y:S04]  /*0d20*/  STS [R0], R17 ;  /* 0x0000001100007388 */ /* 0x0081e80000000800 */
[----:B--2---:R1:W-:Y:S01]  /*0d30*/  STS [R14], R5 ;  /* 0x000000050e007388 */ /* 0x0043e20000000800 */
[----:B------:R-:W-:Y:S06]  /*0d40*/  BAR.SYNC.DEFER_BLOCKING 0x0 ;  /* 0x0000000000007b1d */ /* 0x000fec0000010000 */
[----:B------:R-:W-:Y:S04]  /*0d50*/  LDS R16, [R10] ;  /* 0x000000000a107984 */ /* 0x000fe80000000800 */
[----:B------:R-:W2:Y:S01]  /*0d60*/  LDS R15, [R13] ;  /* 0x000000000d0f7984 */ /* 0x000ea20000000800 */
[----:B------:R-:W-:Y:S06]  /*0d70*/  BAR.SYNC.DEFER_BLOCKING 0x0 ;  /* 0x0000000000007b1d */ /* 0x000fec0000010000 */
[----:B------:R-:W3:Y:S04]  /*0d80*/  LDG.E R19, desc[UR14][R2.64+0x4] ;  /* 0x0000040e02137981 */ /* 0x000ee8000c1e1900 */
[----:B------:R-:W4:Y:S01]  /*0d90*/  LDG.E R7, desc[UR14][R6.64] ;  /* 0x0000000e06077981 */ /* 0x000f22000c1e1900 */
[----:B------:R-:W-:-:S06]  /*0da0*/  UIADD3 UR5, UPT, UPT, UR5, UR11, URZ ;  /* 0x0000000b05057290 */ /* 0x000fcc000fffe0ff */
[----:B------:R-:W-:Y:S01]  /*0db0*/  IMAD.U32 R23, RZ, RZ, UR5 ;  /* 0x00000005ff177e24 */ /* 0x000fe2000f8e00ff */
[----:B------:R-:W-:-:S04]  /*0dc0*/  IADD3 R18, P0, PT, R8, UR5, RZ ;  /* 0x0000000508127c10 */ /* 0x000fc8000ff1e0ff */
[----:B0-----:R-:W-:Y:S02]  /*0dd0*/  LEA.HI.X.SX32 R17, R23, R12, 0x1, P0 ;  /* 0x0000000c17117211 */ /* 0x001fe400000f0eff */
[----:B------:R-:W-:-:S04]  /*0de0*/  LEA R4, P0, R18, UR18, 0x2 ;  /* 0x0000001212047c11 */ /* 0x000fc8000f8010ff */
[----:B-1----:R-:W-:Y:S01]  /*0df0*/  LEA.HI.X R5, R18, UR19, R17, 0x2, P0 ;  /* 0x0000001312057c11 */ /* 0x002fe200080f1411 */
[----:B---3--:R0:W-:Y:S04]  /*0e00*/  STS [R0], R19 ;  /* 0x0000001300007388 */ /* 0x0081e80000000800 */
[----:B----4-:R1:W-:Y:S01]  /*0e10*/  STS [R14], R7 ;  /* 0x000000070e007388 */ /* 0x0103e20000000800 */
[----:B------:R-:W-:Y:S06]  /*0e20*/  BAR.SYNC.DEFER_BLOCKING 0x0 ;  /* 0x0000000000007b1d */ /* 0x000fec0000010000 */
[----:B------:R-:W-:Y:S04]  /*0e30*/  LDS R17, [R10] ;  /* 0x000000000a117984 */ /* 0x000fe80000000800 */
[----:B------:R-:W3:Y:S01]  /*0e40*/  LDS R18, [R13] ;  /* 0x000000000d127984 */ /* 0x000ee20000000800 */
[----:B------:R-:W-:Y:S06]  /*0e50*/  BAR.SYNC.DEFER_BLOCKING 0x0 ;  /* 0x0000000000007b1d */ /* 0x000fec0000010000 */
[----:B------:R-:W4:Y:S04]  /*0e60*/  LDG.E R23, desc[UR14][R2.64+0x8] ;  /* 0x0000080e02177981 */ /* 0x000f28000c1e1900 */
[----:B------:R-:W5:Y:S01]  /*0e70*/  LDG.E R5, desc[UR14][R4.64] ;  /* 0x0000000e04057981 */ /* 0x000f62000c1e1900 */
[----:B------:R-:W-:-:S06]  /*0e80*/  UIADD3 UR5, UPT, UPT, UR5, UR11, URZ ;  /* 0x0000000b05057290 */ /* 0x000fcc000fffe0ff */
[----:B------:R-:W-:Y:S01]  /*0e90*/  IMAD.U32 R25, RZ, RZ, UR5 ;  /* 0x00000005ff197e24 */ /* 0x000fe2000f8e00ff */
[----:B------:R-:W-:-:S04]  /*0ea0*/  IADD3 R20, P0, PT, R8, UR5, RZ ;  /* 0x0000000508147c10 */ /* 0x000fc8000ff1e0ff */
[----:B0-----:R-:W-:Y:S02]  /*0eb0*/  LEA.HI.X.SX32 R19, R25, R12, 0x1, P0 ;  /* 0x0000000c19137211 */ /* 0x001fe400000f0eff */
[----:B------:R-:W-:-:S04]  /*0ec0*/  LEA R6, P0, R20, UR18, 0x2 ;  /* 0x0000001214067c11 */ /* 0x000fc8000f8010ff */
[----:B-1----:R-:W-:Y:S01]  /*0ed0*/  LEA.HI.X R7, R20, UR19, R19, 0x2, P0 ;  /* 0x0000001314077c11 */ /* 0x002fe200080f1413 */
[----:B----4-:R-:W-:Y:S04]  /*0ee0*/  STS [R0], R23 ;  /* 0x0000001700007388 */ /* 0x010fe80000000800 */
[----:B-----5:R-:W-:Y:S01]  /*0ef0*/  STS [R14], R5 ;  /* 0x000000050e007388 */ /* 0x020fe20000000800 */
[----:B------:R-:W-:Y:S06]  /*0f00*/  BAR.SYNC.DEFER_BLOCKING 0x0 ;  /* 0x0000000000007b1d */ /* 0x000fec0000010000 */
[----:B------:R-:W-:Y:S04]  /*0f10*/  LDS R19, [R10] ;  /* 0x000000000a137984 */ /* 0x000fe80000000800 */
[----:B------:R-:W0:Y:S01]  /*0f20*/  LDS R4, [R13] ;  /* 0x000000000d047984 */ /* 0x000e220000000800 */
[----:B------:R-:W-:Y:S06]  /*0f30*/  BAR.SYNC.DEFER_BLOCKING 0x0 ;  /* 0x0000000000007b1d */ /* 0x000fec0000010000 */
[----:B------:R-:W4:Y:S04]  /*0f40*/  LDG.E R3, desc[UR14][R2.64+0xc] ;  /* 0x00000c0e02037981 */ /* 0x000f28000c1e1900 */
[----:B------:R-:W5:Y:S01]  /*0f50*/  LDG.E R7, desc[UR14][R6.64] ;  /* 0x0000000e06077981 */ /* 0x000f62000c1e1900 */
[----:B--2---:R-:W-:-:S04]  /*0f60*/  FFMA R16, R16, R15, R21 ;  /* 0x0000000f10107223 */ /* 0x004fc80000000015 */
[----:B---3--:R-:W-:-:S04]  /*0f70*/  FFMA R16, R17, R18, R16 ;  /* 0x0000001211107223 */ /* 0x008fc80000000010 */
[----:B0-----:R-:W-:Y:S01]  /*0f80*/  FFMA R4, R19, R4, R16 ;  /* 0x0000000413047223 */ /* 0x001fe20000000010 */
[----:B------:R-:W-:Y:S01]  /*0f90*/  UIADD3 UR4, UPT, UPT, UR4, 0x4, URZ ;  /* 0x0000000404047890 */ /* 0x000fe2000fffe0ff */
[----:B----4-:R-:W-:Y:S04]  /*0fa0*/  STS [R0], R3 ;  /* 0x0000000300007388 */ /* 0x010fe80000000800 */
[----:B-----5:R-:W-:Y:S01]  /*0fb0*/  STS [R14], R7 ;  /* 0x000000070e007388 */ /* 0x020fe20000000800 */
[----:B------:R-:W-:Y:S06]  /*0fc0*/  BAR.SYNC.DEFER_BLOCKING 0x0 ;  /* 0x0000000000007b1d */ /* 0x000fec0000010000 */
[----:B------:R-:W-:Y:S04]  /*0fd0*/  LDS R23, [R10] ;  /* 0x000000000a177984 */ /* 0x000fe80000000800 */
[----:B------:R-:W0:Y:S02]  /*0fe0*/  LDS R5, [R13] ;  /* 0x000000000d057984 */ /* 0x000e240000000800 */
[----:B0-----:R-:W-:Y:S01]  /*0ff0*/  FFMA R21, R23, R5, R4 ;  /* 0x0000000517157223 */ /* 0x001fe20000000004 */
[----:B------:R-:W-:Y:S06]  /*1000*/  BAR.SYNC.DEFER_BLOCKING 0x0 ;  /* 0x0000000000007b1d */ /* 0x000fec0000010000 */
.L_x_3:
[----:B------:R-:W-:Y:S05]  /*1010*/  BRA.U !UP1, `(.L_x_0) ;  /* 0x00000005090c7547 */ /* 0x000fea000b800000 */
[----:B------:R-:W-:Y:S02]  /*1020*/  UISETP.NE.AND UP0, UPT, UR9, 0x1, UPT ;  /* 0x000000010900788c */ /* 0x000fe4000bf05270 */
[----:B------:R-:W-:-:S04]  /*1030*/  ULOP3.LUT UR5, UR12, 0x1, URZ, 0xc0, !UPT ;  /* 0x000000010c057892 */ /* 0x000fc8000f8ec0ff */
[----:B------:R-:W-:-:S03]  /*1040*/  UISETP.NE.U32.AND UP1, UPT, UR5, 0x1, UPT ;  /* 0x000000010500788c */ /* 0x000fc6000bf25070 */
        /* <DEDUP_REMOVED lines=23> */
[----:B---3--:R-:W-:Y:S04]  /*11c0*/  STS [R0], R15 ;  /* 0x0000000f00007388 */ /* 0x008fe80000000800 */
[----:B--2---:R-:W-:Y:S01]  /*11d0*/  STS [R14], R7 ;  /* 0x000000070e007388 */ /* 0x004fe20000000800 */
[----:B------:R-:W-:Y:S06]  /*11e0*/  BAR.SYNC.DEFER_BLOCKING 0x0 ;  /* 0x0000000000007b1d */ /* 0x000fec0000010000 */
[----:B------:R-:W-:Y:S04]  /*11f0*/  LDS R16, [R10] ;  /* 0x000000000a107984 */ /* 0x000fe80000000800 */
[----:B------:R-:W0:Y:S01]  /*1200*/  LDS R6, [R13] ;  /* 0x000000000d067984 */ /* 0x000e220000000800 */
[----:B------:R-:W-:Y:S06]  /*1210*/  BAR.SYNC.DEFER_BLOCKING 0x0 ;  /* 0x0000000000007b1d */ /* 0x000fec0000010000 */
[----:B------:R-:W2:Y:S04]  /*1220*/  LDG.E R3, desc[UR14][R2.64+0x4] ;  /* 0x0000040e02037981 */ /* 0x000ea8000c1e1900 */
[----:B------:R-:W3:Y:S01]  /*1230*/  LDG.E R5, desc[UR14][R4.64] ;  /* 0x0000000e04057981 */ /* 0x000ee2000c1e1900 */
[----:B------:R-:W-:Y:S01]  /*1240*/  UIADD3 UR4, UPT, UPT, UR4, 0x2, URZ ;  /* 0x0000000204047890 */ /* 0x000fe2000fffe0ff */
[----:B0-----:R-:W-:-:S02]  /*1250*/  FFMA R6, R16, R6, R21 ;  /* 0x0000000610067223 */ /* 0x001fc40000000015 */
[----:B--2---:R-:W-:Y:S04]  /*1260*/  STS [R0], R3 ;  /* 0x0000000300007388 */ /* 0x004fe80000000800 */
[----:B---3--:R-:W-:Y:S01]  /*1270*/  STS [R14], R5 ;  /* 0x000000050e007388 */ /* 0x008fe20000000800 */
[----:B------:R-:W-:Y:S06]  /*1280*/  BAR.SYNC.DEFER_BLOCKING 0x0 ;  /* 0x0000000000007b1d */ /* 0x000fec0000010000 */
[----:B------:R-:W-:Y:S04]  /*1290*/  LDS R15, [R10] ;  /* 0x000000000a0f7984 */ /* 0x000fe80000000800 */
[----:B------:R-:W0:Y:S02]  /*12a0*/  LDS R7, [R13] ;  /* 0x000000000d077984 */ /* 0x000e240000000800 */
[----:B0-----:R-:W-:Y:S01]  /*12b0*/  FFMA R21, R15, R7, R6 ;  /* 0x000000070f157223 */ /* 0x001fe20000000006 */
[----:B------:R-:W-:Y:S06]  /*12c0*/  BAR.SYNC.DEFER_BLOCKING 0x0 ;  /* 0x0000000000007b1d */ /* 0x000fec0000010000 */
.L_x_4:
[----:B------:R-:W-:Y:S05]  /*12d0*/  BRA.U UP1, `(.L_x_0) ;  /* 0x00000001015c7547 */ /* 0x000fea000b800000 */
[----:B------:R-:W0:Y:S01]  /*12e0*/  LDCU.64 UR12, c[0x0][0x390] ;  /* 0x00007200ff0c77ac */ /* 0x000e220008000a00 */
[----:B------:R-:W1:Y:S01]  /*12f0*/  LDCU.64 UR16, c[0x0][0x3a8] ;  /* 0x00007500ff1077ac */ /* 0x000e620008000a00 */
[----:B------:R-:W-:Y:S02]  /*1300*/  UIADD3 UR5, UPT, UPT, UR6, UR4, URZ ;  /* 0x0000000406057290 */ /* 0x000fe4000fffe0ff */
[----:B------:R-:W-:-:S04]  /*1310*/  UIMAD UR4, UR4, UR11, UR8 ;  /* 0x0000000b040472a4 */ /* 0x000fc8000f8e0208 */
        /* <DEDUP_REMOVED lines=11> */
[----:B------:R-:W3:Y:S04]  /*13d0*/  LDG.E R5, desc[UR14][R4.64] ;  /* 0x0000000e04057981 */ /* 0x000ee8000c1e1900 */
[----:B--2---:R-:W-:Y:S04]  /*13e0*/  STS [R0], R3 ;  /* 0x0000000300007388 */ /* 0x004fe80000000800 */
[----:B---3--:R-:W-:Y:S01]  /*13f0*/  STS [R14], R5 ;  /* 0x000000050e007388 */ /* 0x008fe20000000800 */
[----:B------:R-:W-:Y:S06]  /*1400*/  BAR.SYNC.DEFER_BLOCKING 0x0 ;  /* 0x0000000000007b1d */ /* 0x000fec0000010000 */
[----:B------:R-:W-:Y:S04]  /*1410*/  LDS R10, [R10] ;  /* 0x000000000a0a7984 */ /* 0x000fe80000000800 */
[----:B------:R-:W0:Y:S02]  /*1420*/  LDS R13, [R13] ;  /* 0x000000000d0d7984 */ /* 0x000e240000000800 */
[----:B0-----:R-:W-:Y:S01]  /*1430*/  FFMA R21, R10, R13, R21 ;  /* 0x0000000d0a157223 */ /* 0x001fe20000000015 */
[----:B------:R-:W-:Y:S06]  /*1440*/  BAR.SYNC.DEFER_BLOCKING 0x0 ;  /* 0x0000000000007b1d */ /* 0x000fec0000010000 */
.L_x_0:
[----:B------:R-:W0:Y:S01]  /*1450*/  S2R R0, SR_TID.Y ;  /* 0x0000000000007919 */ /* 0x000e220000002200 */
[----:B------:R-:W0:Y:S01]  /*1460*/  LDCU UR4, c[0x0][0x3b8] ;  /* 0x00007700ff0477ac */ /* 0x000e220008000800 */
[----:B------:R-:W0:Y:S01]  /*1470*/  S2R R3, SR_TID.X ;  /* 0x0000000000037919 */ /* 0x000e220000002100 */
[----:B------:R-:W3:Y:S01]  /*1480*/  LDCU.64 UR10, c[0x0][0x3c0] ;  /* 0x00007800ff0a77ac */ /* 0x000ee20008000a00 */
[----:B0-----:R-:W-:Y:S01]  /*1490*/  IMAD R0, R0, UR4, R3 ;  /* 0x0000000400007c24 */ /* 0x001fe2000f8e0203 */
[----:B-12---:R-:W-:-:S04]  /*14a0*/  UIMAD UR4, UR7, UR4, UR8 ;  /* 0x00000004070472a4 */ /* 0x006fc8000f8e0208 */
[----:B------:R-:W-:Y:S02]  /*14b0*/  SHF.R.S32.HI R2, RZ, 0x1f, R0 ;  /* 0x0000001fff027819 */ /* 0x000fe40000011400 */
[----:B------:R-:W-:Y:S01]  /*14c0*/  IMAD.U32 R3, RZ, RZ, UR4 ;  /* 0x00000004ff037e24 */ /* 0x000fe2000f8e00ff */
[----:B------:R-:W-:-:S04]  /*14d0*/  IADD3 R0, P0, PT, R0, UR4, RZ ;  /* 0x0000000400007c10 */ /* 0x000fc8000ff1e0ff */
[----:B------:R-:W-:Y:S02]  /*14e0*/  LEA.HI.X.SX32 R3, R3, R2, 0x1, P0 ;  /* 0x0000000203037211 */ /* 0x000fe400000f0eff */
[----:B---3--:R-:W-:-:S04]  /*14f0*/  LEA R2, P0, R0, UR10, 0x2 ;  /* 0x0000000a00027c11 */ /* 0x008fc8000f8010ff */
[----:B------:R-:W-:-:S05]  /*1500*/  LEA.HI.X R3, R0, UR11, R3, 0x2, P0 ;  /* 0x0000000b00037c11 */ /* 0x000fca00080f1403 */
[----:B------:R-:W-:Y:S01]  /*1510*/  STG.E desc[UR14][R2.64], R21 ;  /* 0x0000001502007986 */ /* 0x000fe2000c10190e */
[----:B------:R-:W-:Y:S05]  /*1520*/  EXIT ;  /* 0x000000000000794d */ /* 0x000fea0003800000 */
.L_x_5:
[----:B------:R-:W-:-:S00]  /*1530*/  BRA `(.L_x_5) ;  /* 0xfffffffc00fc7947 */ /* 0x000fc0000383ffff */
[----:B------:R-:W-:-:S00]  /*1540*/  NOP ;  /* 0x0000000000007918 */ /* 0x000fc00000000000 */
        /* <DEDUP_REMOVED lines=11> */
.L_x_6:


//--------------------- .nv.shared._Z12MatMulKernel6MatrixS_S_ --------------------------
	.section	.nv.shared._Z12MatMulKernel6MatrixS_S_,"aw",@nobits
	.sectionflags	@""
	.align	4
.nv.shared._Z12MatMulKernel6MatrixS_S_:
	.zero		1032


//--------------------- .nv.shared.reserved.0     --------------------------
	.section	.nv.shared.reserved.0,"aw",@nobits
	.weak		__nv_reservedSMEM_offset_0_alias
	.size		__nv_reservedSMEM_offset_0_alias, 0, 64
	.other		__nv_reservedSMEM_offset_0_alias,@"STO_CUDA_RESERVED_SHARED STV_DEFAULT"
__nv_reservedSMEM_offset_0_alias:
	.zero		0
	.zero		64


//--------------------- .nv.constant0._Z12MatMulKernel6MatrixS_S_ --------------------------
	.section	.nv.constant0._Z12MatMulKernel6MatrixS_S_,"a",@progbits
	.sectionflags	@""
	.align	4
.nv.constant0._Z12MatMulKernel6MatrixS_S_:
	.zero		968


//--------------------- SYMBOLS --------------------------

	.type		.nv.reservedSmem.offset0,@object
	.size		.nv.reservedSmem.offset0,0x4
	.type		.nv.reservedSmem.cap,@object
	.size		.nv.reservedSmem.cap,0x4
